//
// Generated by NVIDIA NVVM Compiler
//
// Compiler Build ID: CL-36424714
// Cuda compilation tools, release 13.0, V13.0.88
// Based on NVVM 20.0.0
//

.version 9.0
.target sm_100
.address_size 64

	// .globl	_Z6reduceILi1024EEvPfS0_i
// _ZZ6reduceILi1024EEvPfS0_iE5s_sum has been demoted

.visible .entry _Z6reduceILi1024EEvPfS0_i(
	.param .u64 .ptr .align 1 _Z6reduceILi1024EEvPfS0_i_param_0,
	.param .u64 .ptr .align 1 _Z6reduceILi1024EEvPfS0_i_param_1,
	.param .u32 _Z6reduceILi1024EEvPfS0_i_param_2
)
{
	.reg .pred 	%p<15>;
	.reg .b32 	%r<32>;
	.reg .b32 	%f<33>;
	.reg .b64 	%rd<9>;
	// demoted variable
	.shared .align 4 .b8 _ZZ6reduceILi1024EEvPfS0_iE5s_sum[128];
	ld.param.u64 	%rd2, [_Z6reduceILi1024EEvPfS0_i_param_0];
	ld.param.u64 	%rd1, [_Z6reduceILi1024EEvPfS0_i_param_1];
	mov.u32 	%r1, %tid.x;
	mov.u32 	%r2, %ctaid.x;
	shl.b32 	%r3, %r2, 10;
	or.b32  	%r4, %r1, %r3;
	and.b32  	%r5, %r1, 31;
	cvta.to.global.u64 	%rd3, %rd2;
	mul.wide.u32 	%rd4, %r4, 4;
	add.s64 	%rd5, %rd3, %rd4;
	ld.global.f32 	%f5, [%rd5];
	add.f32 	%f6, %f5, 0f00000000;
	ld.global.f32 	%f7, [%rd5+1024];
	add.f32 	%f8, %f6, %f7;
	ld.global.f32 	%f9, [%rd5+2048];
	add.f32 	%f10, %f8, %f9;
	ld.global.f32 	%f11, [%rd5+3072];
	add.f32 	%f12, %f10, %f11;
	mov.b32 	%r6, %f12;
	shfl.sync.down.b32	%r7|%p1, %r6, 16, 31, -1;
	mov.b32 	%f13, %r7;
	add.f32 	%f14, %f12, %f13;
	mov.b32 	%r8, %f14;
	shfl.sync.down.b32	%r9|%p2, %r8, 8, 31, -1;
	mov.b32 	%f15, %r9;
	add.f32 	%f16, %f14, %f15;
	mov.b32 	%r10, %f16;
	shfl.sync.down.b32	%r11|%p3, %r10, 4, 31, -1;
	mov.b32 	%f17, %r11;
	add.f32 	%f18, %f16, %f17;
	mov.b32 	%r12, %f18;
	shfl.sync.down.b32	%r13|%p4, %r12, 2, 31, -1;
	mov.b32 	%f19, %r13;
	add.f32 	%f20, %f18, %f19;
	mov.b32 	%r14, %f20;
	shfl.sync.down.b32	%r15|%p5, %r14, 1, 31, -1;
	mov.b32 	%f21, %r15;
	add.f32 	%f1, %f20, %f21;
	setp.ne.s32 	%p6, %r5, 0;
	@%p6 bra 	$L__BB0_2;
	shr.u32 	%r16, %r1, 3;
	mov.u32 	%r17, _ZZ6reduceILi1024EEvPfS0_iE5s_sum;
	add.s32 	%r18, %r17, %r16;
	st.shared.f32 	[%r18], %f1;
$L__BB0_2:
	bar.sync 	0;
	setp.gt.u32 	%p7, %r1, 31;
	@%p7 bra 	$L__BB0_7;
	setp.gt.u32 	%p8, %r1, 7;
	mov.f32 	%f32, 0f00000000;
	@%p8 bra 	$L__BB0_5;
	shl.b32 	%r19, %r1, 2;
	mov.u32 	%r20, _ZZ6reduceILi1024EEvPfS0_iE5s_sum;
	add.s32 	%r21, %r20, %r19;
	ld.shared.f32 	%f32, [%r21];
$L__BB0_5:
	mov.b32 	%r22, %f32;
	shfl.sync.down.b32	%r23|%p9, %r22, 16, 31, -1;
	mov.b32 	%f23, %r23;
	add.f32 	%f24, %f32, %f23;
	mov.b32 	%r24, %f24;
	shfl.sync.down.b32	%r25|%p10, %r24, 8, 31, -1;
	mov.b32 	%f25, %r25;
	add.f32 	%f26, %f24, %f25;
	mov.b32 	%r26, %f26;
	shfl.sync.down.b32	%r27|%p11, %r26, 4, 31, -1;
	mov.b32 	%f27, %r27;
	add.f32 	%f28, %f26, %f27;
	mov.b32 	%r28, %f28;
	shfl.sync.down.b32	%r29|%p12, %r28, 2, 31, -1;
	mov.b32 	%f29, %r29;
	add.f32 	%f30, %f28, %f29;
	mov.b32 	%r30, %f30;
	shfl.sync.down.b32	%r31|%p13, %r30, 1, 31, -1;
	mov.b32 	%f31, %r31;
	add.f32 	%f4, %f30, %f31;
	setp.ne.s32 	%p14, %r1, 0;
	@%p14 bra 	$L__BB0_7;
	cvta.to.global.u64 	%rd6, %rd1;
	mul.wide.u32 	%rd7, %r2, 4;
	add.s64 	%rd8, %rd6, %rd7;
	st.global.f32 	[%rd8], %f4;
$L__BB0_7:
	ret;

}


// ===== COMPILED SASS (sm_100) =====

	.target	sm_100

	.elftype	@"ET_EXEC"


//--------------------- .note.nv.tkinfo           --------------------------
	.section	.note.nv.tkinfo,"",@"SHT_NOTE"
	.sectionflags	@"SHF_NOTE_NV_TKINFO"
	.tkinfo
        /*0018*/ 	.word	0x00000002
        /*0030*/ 	.string	""
        /*0030*/ 	.string	"ptxas"
        /*0030*/ 	.string	"Cuda compilation tools, release 13.0, V13.0.88"
        /*0030*/ 	.string	"Build cuda_13.0.r13.0/compiler.36424714_0"
        /*0030*/ 	.string	"-arch sm_100 -m 64 "



//--------------------- .note.nv.cuinfo           --------------------------
	.section	.note.nv.cuinfo,"",@"SHT_NOTE"
	.sectionflags	@"SHF_NOTE_NV_CUINFO"
        /*0018*/ 	.short	0x0002
        /*001a*/ 	.short	0x0064
        /*001c*/ 	.short	0x0082
	.zero		2


//--------------------- .nv.info                  --------------------------
	.section	.nv.info,"",@"SHT_CUDA_INFO"
	.align	4


	//----- nvinfo : EIATTR_REGCOUNT
	.align		4
        /*0000*/ 	.byte	0x04, 0x2f
        /*0002*/ 	.short	(.L_1 - .L_0)
	.align		4
.L_0:
        /*0004*/ 	.word	index@(_Z6reduceILi1024EEvPfS0_i)
        /*0008*/ 	.word	0x0000000d


	//----- nvinfo : EIATTR_FRAME_SIZE
	.align		4
.L_1:
        /*000c*/ 	.byte	0x04, 0x11
        /*000e*/ 	.short	(.L_3 - .L_2)
	.align		4
.L_2:
        /*0010*/ 	.word	index@(_Z6reduceILi1024EEvPfS0_i)
        /*0014*/ 	.word	0x00000000


	//----- nvinfo : EIATTR_MIN_STACK_SIZE
	.align		4
.L_3:
        /*0018*/ 	.byte	0x04, 0x12
        /*001a*/ 	.short	(.L_5 - .L_4)
	.align		4
.L_4:
        /*001c*/ 	.word	index@(_Z6reduceILi1024EEvPfS0_i)
        /*0020*/ 	.word	0x00000000
.L_5:


//--------------------- .nv.compat                --------------------------
	.section	.nv.compat,"",@"SHT_CUDA_COMPAT_INFO"
	.align	4
        /*0000*/ 	.byte	0x02, 0x09, 0x00, 0x00, 0x02, 0x02, 0x01, 0x00, 0x02, 0x05, 0x05, 0x00, 0x03, 0x07, 0x01, 0x01
        /*0010*/ 	.byte	0x02, 0x03, 0x00, 0x00, 0x02, 0x06, 0x01, 0x00, 0x04, 0x0b, 0x08, 0x00, 0x09, 0x00, 0x00, 0x00
        /*0020*/ 	.byte	0x00, 0x00, 0x00, 0x00


//--------------------- .nv.info._Z6reduceILi1024EEvPfS0_i --------------------------
	.section	.nv.info._Z6reduceILi1024EEvPfS0_i,"",@"SHT_CUDA_INFO"
	.sectionflags	@""
	.align	4


	//----- nvinfo : EIATTR_CUDA_API_VERSION
	.align		4
        /*0000*/ 	.byte	0x04, 0x37
        /*0002*/ 	.short	(.L_7 - .L_6)
.L_6:
        /*0004*/ 	.word	0x00000082


	//----- nvinfo : EIATTR_KPARAM_INFO
	.align		4
.L_7:
        /*0008*/ 	.byte	0x04, 0x17
        /*000a*/ 	.short	(.L_9 - .L_8)
.L_8:
        /*000c*/ 	.word	0x00000000
        /*0010*/ 	.short	0x0002
        /*0012*/ 	.short	0x0010
        /*0014*/ 	.byte	0x00, 0xf0, 0x11, 0x00


	//----- nvinfo : EIATTR_KPARAM_INFO
	.align		4
.L_9:
        /*0018*/ 	.byte	0x04, 0x17
        /*001a*/ 	.short	(.L_11 - .L_10)
.L_10:
        /*001c*/ 	.word	0x00000000
        /*0020*/ 	.short	0x0001
        /*0022*/ 	.short	0x0008
        /*0024*/ 	.byte	0x00, 0xf5, 0x21, 0x00


	//----- nvinfo : EIATTR_KPARAM_INFO
	.align		4
.L_11:
        /*0028*/ 	.byte	0x04, 0x17
        /*002a*/ 	.short	(.L_13 - .L_12)
.L_12:
        /*002c*/ 	.word	0x00000000
        /*0030*/ 	.short	0x0000
        /*0032*/ 	.short	0x0000
        /*0034*/ 	.byte	0x00, 0xf5, 0x21, 0x00


	//----- nvinfo : EIATTR_SPARSE_MMA_MASK
	.align		4
.L_13:
        /*0038*/ 	.byte	0x03, 0x50
        /*003a*/ 	.short	0x0000


	//----- nvinfo : EIATTR_MAXREG_COUNT
	.align		4
        /*003c*/ 	.byte	0x03, 0x1b
        /*003e*/ 	.short	0x00ff


	//----- nvinfo : EIATTR_NUM_BARRIERS
	.align		4
        /*0040*/ 	.byte	0x02, 0x4c
        /*0042*/ 	.byte	0x01
	.zero		1


	//----- nvinfo : EIATTR_MERCURY_ISA_VERSION
	.align		4
        /*0044*/ 	.byte	0x03, 0x5f
        /*0046*/ 	.short	0x0101


	//----- nvinfo : EIATTR_COOP_GROUP_MASK_REGIDS
	.align		4
        /*0048*/ 	.byte	0x04, 0x29
        /*004a*/ 	.short	(.L_15 - .L_14)


	//   ....[0]....
.L_14:
        /*004c*/ 	.word	0xffffffff


	//   ....[1]....
        /*0050*/ 	.word	0xffffffff


	//   ....[2]....
        /*0054*/ 	.word	0xffffffff


	//   ....[3]....
        /*0058*/ 	.word	0xffffffff


	//   ....[4]....
        /*005c*/ 	.word	0xffffffff


	//   ....[5]....
        /*0060*/ 	.word	0xffffffff


	//   ....[6]....
        /*0064*/ 	.word	0xffffffff


	//   ....[7]....
        /*0068*/ 	.word	0xffffffff


	//   ....[8]....
        /*006c*/ 	.word	0xffffffff


	//   ....[9]....
        /*0070*/ 	.word	0xffffffff


	//----- nvinfo : EIATTR_COOP_GROUP_INSTR_OFFSETS
	.align		4
.L_15:
        /*0074*/ 	.byte	0x04, 0x28
        /*0076*/ 	.short	(.L_17 - .L_16)


	//   ....[0]....
.L_16:
        /*0078*/ 	.word	0x00000130


	//   ....[1]....
        /*007c*/ 	.word	0x00000160


	//   ....[2]....
        /*0080*/ 	.word	0x000001a0


	//   ....[3]....
        /*0084*/ 	.word	0x000001c0


	//   ....[4]....
        /*0088*/ 	.word	0x000001e0


	//   ....[5]....
        /*008c*/ 	.word	0x000002b0


	//   ....[6]....
        /*0090*/ 	.word	0x000002d0


	//   ....[7]....
        /*0094*/ 	.word	0x000002f0


	//   ....[8]....
        /*0098*/ 	.word	0x00000310


	//   ....[9]....
        /*009c*/ 	.word	0x00000330


	//----- nvinfo : EIATTR_VRC_CTA_INIT_COUNT
	.align		4
.L_17:
        /*00a0*/ 	.byte	0x02, 0x4a
	.zero		1
	.zero		1


	//----- nvinfo : EIATTR_EXIT_INSTR_OFFSETS
	.align		4
        /*00a4*/ 	.byte	0x04, 0x1c
        /*00a6*/ 	.short	(.L_19 - .L_18)


	//   ....[0]....
.L_18:
        /*00a8*/ 	.word	0x00000220


	//   ....[1]....
        /*00ac*/ 	.word	0x00000340


	//   ....[2]....
        /*00b0*/ 	.word	0x00000390


	//----- nvinfo : EIATTR_CBANK_PARAM_SIZE
	.align		4
.L_19:
        /*00b4*/ 	.byte	0x03, 0x19
        /*00b6*/ 	.short	0x0014


	//----- nvinfo : EIATTR_PARAM_CBANK
	.align		4
        /*00b8*/ 	.byte	0x04, 0x0a
        /*00ba*/ 	.short	(.L_21 - .L_20)
	.align		4
.L_20:
        /*00bc*/ 	.word	index@(.nv.constant0._Z6reduceILi1024EEvPfS0_i)
        /*00c0*/ 	.short	0x0380
        /*00c2*/ 	.short	0x0014


	//----- nvinfo : EIATTR_SW_WAR
	.align		4
.L_21:
        /*00c4*/ 	.byte	0x04, 0x36
        /*00c6*/ 	.short	(.L_23 - .L_22)
.L_22:
        /*00c8*/ 	.word	0x00000008
.L_23:


//--------------------- .nv.callgraph             --------------------------
	.section	.nv.callgraph,"",@"SHT_CUDA_CALLGRAPH"
	.align	4
	.sectionentsize	8
	.align		4
        /*0000*/ 	.word	0x00000000
	.align		4
        /*0004*/ 	.word	0xffffffff
	.align		4
        /*0008*/ 	.word	0x00000000
	.align		4
        /*000c*/ 	.word	0xfffffffe
	.align		4
        /*0010*/ 	.word	0x00000000
	.align		4
        /*0014*/ 	.word	0xfffffffd
	.align		4
        /*0018*/ 	.word	0x00000000
	.align		4
        /*001c*/ 	.word	0xfffffffc


//--------------------- .text._Z6reduceILi1024EEvPfS0_i --------------------------
	.section	.text._Z6reduceILi1024EEvPfS0_i,"ax",@progbits
	.align	128
        .global         _Z6reduceILi1024EEvPfS0_i
        .type           _Z6reduceILi1024EEvPfS0_i,@function
        .size           _Z6reduceILi1024EEvPfS0_i,(.L_x_1 - _Z6reduceILi1024EEvPfS0_i)
        .other          _Z6reduceILi1024EEvPfS0_i,@"STO_CUDA_ENTRY STV_DEFAULT"
_Z6reduceILi1024EEvPfS0_i:
.text._Z6reduceILi1024EEvPfS0_i:
[----:B------:R-:W-:Y:S01]  /*0000*/  LDC R1, c[0x0][0x37c] ;  /* 0x0000df00ff017b82 */ /* 0x000fe20000000800 */
[----:B------:R-:W0:Y:S07]  /*0010*/  S2R R0, SR_CTAID.X ;  /* 0x0000000000007919 */ /* 0x000e2e0000002500 */
[----:B------:R-:W1:Y:S01]  /*0020*/  LDC.64 R4, c[0x0][0x380] ;  /* 0x0000e000ff047b82 */ /* 0x000e620000000a00 */
[----:B------:R-:W2:Y:S01]  /*0030*/  LDCU.64 UR4, c[0x0][0x358] ;  /* 0x00006b00ff0477ac */ /* 0x000ea20008000a00 */
[----:B------:R-:W3:Y:S01]  /*0040*/  S2R R2, SR_TID.X ;  /* 0x0000000000027919 */ /* 0x000ee20000002100 */
[----:B0-----:R-:W-:-:S04]  /*0050*/  SHF.L.U32 R3, R0, 0xa, RZ ;  /* 0x0000000a00037819 */ /* 0x001fc800000006ff */
[----:B---3--:R-:W-:-:S05]  /*0060*/  LOP3.LUT R3, R2, R3, RZ, 0xfc, !PT ;  /* 0x0000000302037212 */ /* 0x008fca00078efcff */
[----:B-1----:R-:W-:-:S05]  /*0070*/  IMAD.WIDE.U32 R4, R3, 0x4, R4 ;  /* 0x0000000403047825 */ /* 0x002fca00078e0004 */
[----:B--2---:R-:W2:Y:S04]  /*0080*/  LDG.E R3, desc[UR4][R4.64] ;  /* 0x0000000404037981 */ /* 0x004ea8000c1e1900 */
[----:B------:R-:W3:Y:S04]  /*0090*/  LDG.E R6, desc[UR4][R4.64+0x400] ;  /* 0x0004000404067981 */ /* 0x000ee8000c1e1900 */
[----:B------:R-:W4:Y:S04]  /*00a0*/  LDG.E R8, desc[UR4][R4.64+0x800] ;  /* 0x0008000404087981 */ /* 0x000f28000c1e1900 */
[----:B------:R-:W5:Y:S01]  /*00b0*/  LDG.E R10, desc[UR4][R4.64+0xc00] ;  /* 0x000c0004040a7981 */ /* 0x000f62000c1e1900 */
[----:B------:R-:W-:-:S02]  /*00c0*/  LOP3.LUT P0, RZ, R2, 0x1f, RZ, 0xc0, !PT ;  /* 0x0000001f02ff7812 */ /* 0x000fc4000780c0ff */
[----:B------:R-:W-:Y:S01]  /*00d0*/  ISETP.GT.U32.AND P1, PT, R2, 0x1f, PT ;  /* 0x0000001f0200780c */ /* 0x000fe20003f24070 */
[----:B--2---:R-:W-:-:S04]  /*00e0*/  FADD R3, RZ, R3 ;  /* 0x00000003ff037221 */ /* 0x004fc80000000000 */
[----:B---3--:R-:W-:-:S04]  /*00f0*/  FADD R3, R3, R6 ;  /* 0x0000000603037221 */ /* 0x008fc80000000000 */
[----:B----4-:R-:W-:-:S04]  /*0100*/  FADD R3, R3, R8 ;  /* 0x0000000803037221 */ /* 0x010fc80000000000 */
[----:B-----5:R-:W-:Y:S02]  /*0110*/  FADD R3, R3, R10 ;  /* 0x0000000a03037221 */ /* 0x020fe40000000000 */
[----:B------:R-:W0:Y:S03]  /*0120*/  @!P0 S2R R10, SR_CgaCtaId ;  /* 0x00000000000a8919 */ /* 0x000e260000008800 */
[----:B------:R-:W1:Y:S02]  /*0130*/  SHFL.DOWN PT, R6, R3, 0x10, 0x1f ;  /* 0x0a001f0003067f89 */ /* 0x000e6400000e0000 */
[----:B-1----:R-:W-:Y:S01]  /*0140*/  FADD R6, R3, R6 ;  /* 0x0000000603067221 */ /* 0x002fe20000000000 */
[----:B------:R-:W-:-:S04]  /*0150*/  @!P0 MOV R3, 0x400 ;  /* 0x0000040000038802 */ /* 0x000fc80000000f00 */
[----:B------:R-:W1:Y:S01]  /*0160*/  SHFL.DOWN PT, R7, R6, 0x8, 0x1f ;  /* 0x09001f0006077f89 */ /* 0x000e6200000e0000 */
[----:B0-----:R-:W-:-:S04]  /*0170*/  @!P0 LEA R3, R10, R3, 0x18 ;  /* 0x000000030a038211 */ /* 0x001fc800078ec0ff */
[----:B------:R-:W-:Y:S01]  /*0180*/  @!P0 LEA.HI R3, R2, R3, RZ, 0x1d ;  /* 0x0000000302038211 */ /* 0x000fe200078fe8ff */
[----:B-1----:R-:W-:-:S05]  /*0190*/  FADD R7, R6, R7 ;  /* 0x0000000706077221 */ /* 0x002fca0000000000 */
[----:B------:R-:W0:Y:S02]  /*01a0*/  SHFL.DOWN PT, R8, R7, 0x4, 0x1f ;  /* 0x08801f0007087f89 */ /* 0x000e2400000e0000 */
[----:B0-----:R-:W-:-:S05]  /*01b0*/  FADD R8, R7, R8 ;  /* 0x0000000807087221 */ /* 0x001fca0000000000 */
[----:B------:R-:W0:Y:S02]  /*01c0*/  SHFL.DOWN PT, R5, R8, 0x2, 0x1f ;  /* 0x08401f0008057f89 */ /* 0x000e2400000e0000 */
[----:B0-----:R-:W-:-:S05]  /*01d0*/  FADD R5, R8, R5 ;  /* 0x0000000508057221 */ /* 0x001fca0000000000 */
[----:B------:R-:W0:Y:S02]  /*01e0*/  SHFL.DOWN PT, R4, R5, 0x1, 0x1f ;  /* 0x08201f0005047f89 */ /* 0x000e2400000e0000 */
[----:B0-----:R-:W-:-:S05]  /*01f0*/  FADD R4, R5, R4 ;  /* 0x0000000405047221 */ /* 0x001fca0000000000 */
[----:B------:R0:W-:Y:S01]  /*0200*/  @!P0 STS [R3], R4 ;  /* 0x0000000403008388 */ /* 0x0001e20000000800 */
[----:B------:R-:W-:Y:S06]  /*0210*/  BAR.SYNC.DEFER_BLOCKING 0x0 ;  /* 0x0000000000007b1d */ /* 0x000fec0000010000 */
[----:B------:R-:W-:Y:S05]  /*0220*/  @P1 EXIT ;  /* 0x000000000000194d */ /* 0x000fea0003800000 */
[----:B------:R-:W-:-:S13]  /*0230*/  ISETP.GT.U32.AND P0, PT, R2, 0x7, PT ;  /* 0x000000070200780c */ /* 0x000fda0003f04070 */
[----:B0-----:R-:W0:Y:S01]  /*0240*/  @!P0 S2R R4, SR_CgaCtaId ;  /* 0x0000000000048919 */ /* 0x001e220000008800 */
[----:B------:R-:W-:-:S04]  /*0250*/  @!P0 MOV R3, 0x400 ;  /* 0x0000040000038802 */ /* 0x000fc80000000f00 */
[----:B0-----:R-:W-:Y:S01]  /*0260*/  @!P0 LEA R5, R4, R3, 0x18 ;  /* 0x0000000304058211 */ /* 0x001fe200078ec0ff */
[----:B------:R-:W-:-:S03]  /*0270*/  HFMA2 R3, -RZ, RZ, 0, 0 ;  /* 0x00000000ff037431 */ /* 0x000fc600000001ff */
[----:B------:R-:W-:-:S05]  /*0280*/  @!P0 LEA R4, R2, R5, 0x2 ;  /* 0x0000000502048211 */ /* 0x000fca00078e10ff */
[----:B------:R-:W0:Y:S01]  /*0290*/  @!P0 LDS R3, [R4] ;  /* 0x0000000004038984 */ /* 0x000e220000000800 */
[----:B------:R-:W-:-:S03]  /*02a0*/  ISETP.NE.AND P0, PT, R2, RZ, PT ;  /* 0x000000ff0200720c */ /* 0x000fc60003f05270 */
[----:B0-----:R-:W0:Y:S02]  /*02b0*/  SHFL.DOWN PT, R6, R3, 0x10, 0x1f ;  /* 0x0a001f0003067f89 */ /* 0x001e2400000e0000 */
[----:B0-----:R-:W-:-:S05]  /*02c0*/  FADD R6, R6, R3 ;  /* 0x0000000306067221 */ /* 0x001fca0000000000 */
[----:B------:R-:W0:Y:S02]  /*02d0*/  SHFL.DOWN PT, R5, R6, 0x8, 0x1f ;  /* 0x09001f0006057f89 */ /* 0x000e2400000e0000 */
[----:B0-----:R-:W-:-:S05]  /*02e0*/  FADD R5, R6, R5 ;  /* 0x0000000506057221 */ /* 0x001fca0000000000 */
[----:B------:R-:W0:Y:S02]  /*02f0*/  SHFL.DOWN PT, R8, R5, 0x4, 0x1f ;  /* 0x08801f0005087f89 */ /* 0x000e2400000e0000 */
[----:B0-----:R-:W-:-:S05]  /*0300*/  FADD R8, R5, R8 ;  /* 0x0000000805087221 */ /* 0x001fca0000000000 */
[----:B------:R-:W0:Y:S02]  /*0310*/  SHFL.DOWN PT, R7, R8, 0x2, 0x1f ;  /* 0x08401f0008077f89 */ /* 0x000e2400000e0000 */
[----:B0-----:R-:W-:-:S05]  /*0320*/  FADD R7, R8, R7 ;  /* 0x0000000708077221 */ /* 0x001fca0000000000 */
[----:B------:R0:W1:Y:S01]  /*0330*/  SHFL.DOWN PT, R10, R7, 0x1, 0x1f ;  /* 0x08201f00070a7f89 */ /* 0x00006200000e0000 */
[----:B------:R-:W-:Y:S05]  /*0340*/  @P0 EXIT ;  /* 0x000000000000094d */ /* 0x000fea0003800000 */
[----:B------:R-:W2:Y:S01]  /*0350*/  LDC.64 R2, c[0x0][0x388] ;  /* 0x0000e200ff027b82 */ /* 0x000ea20000000a00 */
[----:B01----:R-:W-:Y:S01]  /*0360*/  FADD R7, R7, R10 ;  /* 0x0000000a07077221 */ /* 0x003fe20000000000 */
[----:B--2---:R-:W-:-:S05]  /*0370*/  IMAD.WIDE.U32 R2, R0, 0x4, R2 ;  /* 0x0000000400027825 */ /* 0x004fca00078e0002 */
[----:B------:R-:W-:Y:S01]  /*0380*/  STG.E desc[UR4][R2.64], R7 ;  /* 0x0000000702007986 */ /* 0x000fe2000c101904 */
[----:B------:R-:W-:Y:S05]  /*0390*/  EXIT ;  /* 0x000000000000794d */ /* 0x000fea0003800000 */
.L_x_0:
[----:B------:R-:W-:-:S00]  /*03a0*/  BRA `(.L_x_0) ;  /* 0xfffffffc00fc7947 */ /* 0x000fc0000383ffff */
[----:B------:R-:W-:-:S00]  /*03b0*/  NOP ;  /* 0x0000000000007918 */ /* 0x000fc00000000000 */
        /* <DEDUP_REMOVED lines=12> */
.L_x_1:


//--------------------- .nv.shared._Z6reduceILi1024EEvPfS0_i --------------------------
	.section	.nv.shared._Z6reduceILi1024EEvPfS0_i,"aw",@nobits
	.sectionflags	@""
	.align	4
.nv.shared._Z6reduceILi1024EEvPfS0_i:
	.zero		1152


//--------------------- .nv.shared.reserved.0     --------------------------
	.section	.nv.shared.reserved.0,"aw",@nobits
	.weak		__nv_reservedSMEM_offset_0_alias
	.size		__nv_reservedSMEM_offset_0_alias, 0, 64
	.other		__nv_reservedSMEM_offset_0_alias,@"STO_CUDA_RESERVED_SHARED STV_DEFAULT"
__nv_reservedSMEM_offset_0_alias:
	.zero		0
	.zero		64


//--------------------- .nv.constant0._Z6reduceILi1024EEvPfS0_i --------------------------
	.section	.nv.constant0._Z6reduceILi1024EEvPfS0_i,"a",@progbits
	.sectionflags	@""
	.align	4
.nv.constant0._Z6reduceILi1024EEvPfS0_i:
	.zero		916


//--------------------- SYMBOLS --------------------------

	.type		.nv.reservedSmem.offset0,@object
	.size		.nv.reservedSmem.offset0,0x4
	.type		.nv.reservedSmem.cap,@object
	.size		.nv.reservedSmem.cap,0x4
